//
// Generated by NVIDIA NVVM Compiler
//
// Compiler Build ID: CL-36424714
// Cuda compilation tools, release 13.0, V13.0.88
// Based on NVVM 20.0.0
//

.version 9.0
.target sm_100
.address_size 64

	// .globl	laplacian_filter

.visible .entry laplacian_filter(
	.param .u64 .ptr .align 1 laplacian_filter_param_0,
	.param .u64 .ptr .align 1 laplacian_filter_param_1,
	.param .u32 laplacian_filter_param_2,
	.param .u32 laplacian_filter_param_3,
	.param .u64 .ptr .align 1 laplacian_filter_param_4,
	.param .u32 laplacian_filter_param_5
)
{
	.reg .pred 	%p<8>;
	.reg .b32 	%r<127>;
	.reg .b64 	%rd<16>;

	ld.param.u64 	%rd1, [laplacian_filter_param_0];
	ld.param.u64 	%rd2, [laplacian_filter_param_1];
	ld.param.u32 	%r4, [laplacian_filter_param_2];
	ld.param.u32 	%r5, [laplacian_filter_param_3];
	ld.param.u64 	%rd3, [laplacian_filter_param_4];
	ld.param.u32 	%r3, [laplacian_filter_param_5];
	mov.u32 	%r7, %ctaid.x;
	mov.u32 	%r8, %ntid.x;
	mov.u32 	%r9, %tid.x;
	mad.lo.s32 	%r10, %r7, %r8, %r9;
	mov.u32 	%r12, %ctaid.y;
	mov.u32 	%r13, %ntid.y;
	mov.u32 	%r14, %tid.y;
	mad.lo.s32 	%r15, %r12, %r13, %r14;
	mad.lo.s32 	%r1, %r4, %r15, %r10;
	setp.lt.s32 	%p1, %r10, 1;
	add.s32 	%r17, %r4, -1;
	setp.ge.s32 	%p2, %r10, %r17;
	or.pred  	%p3, %p1, %p2;
	setp.eq.s32 	%p4, %r15, 0;
	or.pred  	%p5, %p4, %p3;
	add.s32 	%r18, %r5, -1;
	setp.ge.s32 	%p6, %r15, %r18;
	or.pred  	%p7, %p5, %p6;
	@%p7 bra 	$L__BB0_2;
	cvta.to.global.u64 	%rd4, %rd2;
	cvta.to.global.u64 	%rd5, %rd3;
	cvta.to.global.u64 	%rd6, %rd1;
	not.b32 	%r19, %r4;
	add.s32 	%r20, %r1, %r19;
	mul.wide.s32 	%rd7, %r20, 4;
	add.s64 	%rd8, %rd6, %rd7;
	ld.global.u32 	%r21, [%rd8];
	add.s64 	%rd9, %rd8, 4;
	ld.global.u32 	%r22, [%rd8+4];
	ld.global.u32 	%r23, [%rd8+8];
	mul.wide.s32 	%rd10, %r4, 4;
	add.s64 	%rd11, %rd9, %rd10;
	add.s64 	%rd12, %rd8, %rd10;
	ld.global.u32 	%r24, [%rd12];
	ld.global.u32 	%r25, [%rd11];
	ld.global.u32 	%r26, [%rd11+4];
	add.s64 	%rd13, %rd11, %rd10;
	ld.global.u32 	%r27, [%rd13+-4];
	ld.global.u32 	%r28, [%rd13];
	ld.global.u32 	%r29, [%rd13+4];
	ld.global.u32 	%r30, [%rd5];
	shr.u32 	%r31, %r21, 16;
	and.b32  	%r32, %r31, 255;
	mul.lo.s32 	%r33, %r32, %r30;
	shr.u32 	%r34, %r21, 8;
	and.b32  	%r35, %r34, 255;
	mul.lo.s32 	%r36, %r35, %r30;
	and.b32  	%r37, %r21, 255;
	mul.lo.s32 	%r38, %r37, %r30;
	ld.global.u32 	%r39, [%rd5+4];
	shr.u32 	%r40, %r22, 16;
	and.b32  	%r41, %r40, 255;
	mad.lo.s32 	%r42, %r41, %r39, %r33;
	shr.u32 	%r43, %r22, 8;
	and.b32  	%r44, %r43, 255;
	mad.lo.s32 	%r45, %r44, %r39, %r36;
	and.b32  	%r46, %r22, 255;
	mad.lo.s32 	%r47, %r46, %r39, %r38;
	ld.global.u32 	%r48, [%rd5+8];
	shr.u32 	%r49, %r23, 16;
	and.b32  	%r50, %r49, 255;
	mad.lo.s32 	%r51, %r50, %r48, %r42;
	shr.u32 	%r52, %r23, 8;
	and.b32  	%r53, %r52, 255;
	mad.lo.s32 	%r54, %r53, %r48, %r45;
	and.b32  	%r55, %r23, 255;
	mad.lo.s32 	%r56, %r55, %r48, %r47;
	ld.global.u32 	%r57, [%rd5+12];
	shr.u32 	%r58, %r24, 16;
	and.b32  	%r59, %r58, 255;
	mad.lo.s32 	%r60, %r59, %r57, %r51;
	shr.u32 	%r61, %r24, 8;
	and.b32  	%r62, %r61, 255;
	mad.lo.s32 	%r63, %r62, %r57, %r54;
	and.b32  	%r64, %r24, 255;
	mad.lo.s32 	%r65, %r64, %r57, %r56;
	ld.global.u32 	%r66, [%rd5+16];
	shr.u32 	%r67, %r25, 16;
	and.b32  	%r68, %r67, 255;
	mad.lo.s32 	%r69, %r68, %r66, %r60;
	shr.u32 	%r70, %r25, 8;
	and.b32  	%r71, %r70, 255;
	mad.lo.s32 	%r72, %r71, %r66, %r63;
	and.b32  	%r73, %r25, 255;
	mad.lo.s32 	%r74, %r73, %r66, %r65;
	ld.global.u32 	%r75, [%rd5+20];
	shr.u32 	%r76, %r26, 16;
	and.b32  	%r77, %r76, 255;
	mad.lo.s32 	%r78, %r77, %r75, %r69;
	shr.u32 	%r79, %r26, 8;
	and.b32  	%r80, %r79, 255;
	mad.lo.s32 	%r81, %r80, %r75, %r72;
	and.b32  	%r82, %r26, 255;
	mad.lo.s32 	%r83, %r82, %r75, %r74;
	ld.global.u32 	%r84, [%rd5+24];
	shr.u32 	%r85, %r27, 16;
	and.b32  	%r86, %r85, 255;
	mad.lo.s32 	%r87, %r86, %r84, %r78;
	shr.u32 	%r88, %r27, 8;
	and.b32  	%r89, %r88, 255;
	mad.lo.s32 	%r90, %r89, %r84, %r81;
	and.b32  	%r91, %r27, 255;
	mad.lo.s32 	%r92, %r91, %r84, %r83;
	ld.global.u32 	%r93, [%rd5+28];
	shr.u32 	%r94, %r28, 16;
	and.b32  	%r95, %r94, 255;
	mad.lo.s32 	%r96, %r95, %r93, %r87;
	shr.u32 	%r97, %r28, 8;
	and.b32  	%r98, %r97, 255;
	mad.lo.s32 	%r99, %r98, %r93, %r90;
	and.b32  	%r100, %r28, 255;
	mad.lo.s32 	%r101, %r100, %r93, %r92;
	ld.global.u32 	%r102, [%rd5+32];
	shr.u32 	%r103, %r29, 16;
	and.b32  	%r104, %r103, 255;
	mad.lo.s32 	%r105, %r104, %r102, %r96;
	shr.u32 	%r106, %r29, 8;
	and.b32  	%r107, %r106, 255;
	mad.lo.s32 	%r108, %r107, %r102, %r99;
	and.b32  	%r109, %r29, 255;
	mad.lo.s32 	%r110, %r109, %r102, %r101;
	mul.lo.s32 	%r111, %r105, %r3;
	mul.lo.s32 	%r112, %r111, %r105;
	shr.s32 	%r113, %r112, 10;
	mul.lo.s32 	%r114, %r108, %r3;
	mul.lo.s32 	%r115, %r114, %r108;
	shr.s32 	%r116, %r115, 10;
	mul.lo.s32 	%r117, %r110, %r3;
	mul.lo.s32 	%r118, %r117, %r110;
	shr.s32 	%r119, %r118, 10;
	min.s32 	%r120, %r113, 255;
	min.s32 	%r121, %r116, 255;
	min.s32 	%r122, %r119, 255;
	shl.b32 	%r123, %r120, 16;
	shl.b32 	%r124, %r121, 8;
	or.b32  	%r125, %r124, %r123;
	or.b32  	%r126, %r125, %r122;
	mul.wide.s32 	%rd14, %r1, 4;
	add.s64 	%rd15, %rd4, %rd14;
	st.global.u32 	[%rd15], %r126;
$L__BB0_2:
	ret;

}


// ===== COMPILED SASS (sm_100) =====

	.target	sm_100

	.elftype	@"ET_EXEC"


//--------------------- .note.nv.tkinfo           --------------------------
	.section	.note.nv.tkinfo,"",@"SHT_NOTE"
	.sectionflags	@"SHF_NOTE_NV_TKINFO"
	.tkinfo
        /*0018*/ 	.word	0x00000002
        /*0030*/ 	.string	""
        /*0030*/ 	.string	"ptxas"
        /*0030*/ 	.string	"Cuda compilation tools, release 13.0, V13.0.88"
        /*0030*/ 	.string	"Build cuda_13.0.r13.0/compiler.36424714_0"
        /*0030*/ 	.string	"-arch sm_100 -m 64 "



//--------------------- .note.nv.cuinfo           --------------------------
	.section	.note.nv.cuinfo,"",@"SHT_NOTE"
	.sectionflags	@"SHF_NOTE_NV_CUINFO"
        /*0018*/ 	.short	0x0002
        /*001a*/ 	.short	0x0064
        /*001c*/ 	.short	0x0082
	.zero		2


//--------------------- .nv.info                  --------------------------
	.section	.nv.info,"",@"SHT_CUDA_INFO"
	.align	4


	//----- nvinfo : EIATTR_REGCOUNT
	.align		4
        /*0000*/ 	.byte	0x04, 0x2f
        /*0002*/ 	.short	(.L_1 - .L_0)
	.align		4
.L_0:
        /*0004*/ 	.word	index@(laplacian_filter)
        /*0008*/ 	.word	0x0000001f


	//----- nvinfo : EIATTR_FRAME_SIZE
	.align		4
.L_1:
        /*000c*/ 	.byte	0x04, 0x11
        /*000e*/ 	.short	(.L_3 - .L_2)
	.align		4
.L_2:
        /*0010*/ 	.word	index@(laplacian_filter)
        /*0014*/ 	.word	0x00000000


	//----- nvinfo : EIATTR_MIN_STACK_SIZE
	.align		4
.L_3:
        /*0018*/ 	.byte	0x04, 0x12
        /*001a*/ 	.short	(.L_5 - .L_4)
	.align		4
.L_4:
        /*001c*/ 	.word	index@(laplacian_filter)
        /*0020*/ 	.word	0x00000000
.L_5:


//--------------------- .nv.compat                --------------------------
	.section	.nv.compat,"",@"SHT_CUDA_COMPAT_INFO"
	.align	4
        /*0000*/ 	.byte	0x02, 0x09, 0x00, 0x00, 0x02, 0x02, 0x01, 0x00, 0x02, 0x05, 0x05, 0x00, 0x03, 0x07, 0x01, 0x01
        /*0010*/ 	.byte	0x02, 0x03, 0x00, 0x00, 0x02, 0x06, 0x01, 0x00, 0x04, 0x0b, 0x08, 0x00, 0x09, 0x00, 0x00, 0x00
        /*0020*/ 	.byte	0x00, 0x00, 0x00, 0x00


//--------------------- .nv.info.laplacian_filter --------------------------
	.section	.nv.info.laplacian_filter,"",@"SHT_CUDA_INFO"
	.sectionflags	@""
	.align	4


	//----- nvinfo : EIATTR_CUDA_API_VERSION
	.align		4
        /*0000*/ 	.byte	0x04, 0x37
        /*0002*/ 	.short	(.L_7 - .L_6)
.L_6:
        /*0004*/ 	.word	0x00000082


	//----- nvinfo : EIATTR_KPARAM_INFO
	.align		4
.L_7:
        /*0008*/ 	.byte	0x04, 0x17
        /*000a*/ 	.short	(.L_9 - .L_8)
.L_8:
        /*000c*/ 	.word	0x00000000
        /*0010*/ 	.short	0x0005
        /*0012*/ 	.short	0x0020
        /*0014*/ 	.byte	0x00, 0xf0, 0x11, 0x00


	//----- nvinfo : EIATTR_KPARAM_INFO
	.align		4
.L_9:
        /*0018*/ 	.byte	0x04, 0x17
        /*001a*/ 	.short	(.L_11 - .L_10)
.L_10:
        /*001c*/ 	.word	0x00000000
        /*0020*/ 	.short	0x0004
        /*0022*/ 	.short	0x0018
        /*0024*/ 	.byte	0x00, 0xf5, 0x21, 0x00


	//----- nvinfo : EIATTR_KPARAM_INFO
	.align		4
.L_11:
        /*0028*/ 	.byte	0x04, 0x17
        /*002a*/ 	.short	(.L_13 - .L_12)
.L_12:
        /*002c*/ 	.word	0x00000000
        /*0030*/ 	.short	0x0003
        /*0032*/ 	.short	0x0014
        /*0034*/ 	.byte	0x00, 0xf0, 0x11, 0x00


	//----- nvinfo : EIATTR_KPARAM_INFO
	.align		4
.L_13:
        /*0038*/ 	.byte	0x04, 0x17
        /*003a*/ 	.short	(.L_15 - .L_14)
.L_14:
        /*003c*/ 	.word	0x00000000
        /*0040*/ 	.short	0x0002
        /*0042*/ 	.short	0x0010
        /*0044*/ 	.byte	0x00, 0xf0, 0x11, 0x00


	//----- nvinfo : EIATTR_KPARAM_INFO
	.align		4
.L_15:
        /*0048*/ 	.byte	0x04, 0x17
        /*004a*/ 	.short	(.L_17 - .L_16)
.L_16:
        /*004c*/ 	.word	0x00000000
        /*0050*/ 	.short	0x0001
        /*0052*/ 	.short	0x0008
        /*0054*/ 	.byte	0x00, 0xf5, 0x21, 0x00


	//----- nvinfo : EIATTR_KPARAM_INFO
	.align		4
.L_17:
        /*0058*/ 	.byte	0x04, 0x17
        /*005a*/ 	.short	(.L_19 - .L_18)
.L_18:
        /*005c*/ 	.word	0x00000000
        /*0060*/ 	.short	0x0000
        /*0062*/ 	.short	0x0000
        /*0064*/ 	.byte	0x00, 0xf5, 0x21, 0x00


	//----- nvinfo : EIATTR_SPARSE_MMA_MASK
	.align		4
.L_19:
        /*0068*/ 	.byte	0x03, 0x50
        /*006a*/ 	.short	0x0000


	//----- nvinfo : EIATTR_MAXREG_COUNT
	.align		4
        /*006c*/ 	.byte	0x03, 0x1b
        /*006e*/ 	.short	0x00ff


	//----- nvinfo : EIATTR_MERCURY_ISA_VERSION
	.align		4
        /*0070*/ 	.byte	0x03, 0x5f
        /*0072*/ 	.short	0x0101


	//----- nvinfo : EIATTR_VRC_CTA_INIT_COUNT
	.align		4
        /*0074*/ 	.byte	0x02, 0x4a
	.zero		1
	.zero		1


	//----- nvinfo : EIATTR_EXIT_INSTR_OFFSETS
	.align		4
        /*0078*/ 	.byte	0x04, 0x1c
        /*007a*/ 	.short	(.L_21 - .L_20)


	//   ....[0]....
.L_20:
        /*007c*/ 	.word	0x00000100


	//   ....[1]....
        /*0080*/ 	.word	0x00000870


	//----- nvinfo : EIATTR_CBANK_PARAM_SIZE
	.align		4
.L_21:
        /*0084*/ 	.byte	0x03, 0x19
        /*0086*/ 	.short	0x0024


	//----- nvinfo : EIATTR_PARAM_CBANK
	.align		4
        /*0088*/ 	.byte	0x04, 0x0a
        /*008a*/ 	.short	(.L_23 - .L_22)
	.align		4
.L_22:
        /*008c*/ 	.word	index@(.nv.constant0.laplacian_filter)
        /*0090*/ 	.short	0x0380
        /*0092*/ 	.short	0x0024


	//----- nvinfo : EIATTR_SW_WAR
	.align		4
.L_23:
        /*0094*/ 	.byte	0x04, 0x36
        /*0096*/ 	.short	(.L_25 - .L_24)
.L_24:
        /*0098*/ 	.word	0x00000008
.L_25:


//--------------------- .nv.callgraph             --------------------------
	.section	.nv.callgraph,"",@"SHT_CUDA_CALLGRAPH"
	.align	4
	.sectionentsize	8
	.align		4
        /*0000*/ 	.word	0x00000000
	.align		4
        /*0004*/ 	.word	0xffffffff
	.align		4
        /*0008*/ 	.word	0x00000000
	.align		4
        /*000c*/ 	.word	0xfffffffe
	.align		4
        /*0010*/ 	.word	0x00000000
	.align		4
        /*0014*/ 	.word	0xfffffffd
	.align		4
        /*0018*/ 	.word	0x00000000
	.align		4
        /*001c*/ 	.word	0xfffffffc


//--------------------- .text.laplacian_filter    --------------------------
	.section	.text.laplacian_filter,"ax",@progbits
	.align	128
        .global         laplacian_filter
        .type           laplacian_filter,@function
        .size           laplacian_filter,(.L_x_1 - laplacian_filter)
        .other          laplacian_filter,@"STO_CUDA_ENTRY STV_DEFAULT"
laplacian_filter:
.text.laplacian_filter:
[----:B------:R-:W-:Y:S01]  /*0000*/  LDC R1, c[0x0][0x37c] ;  /* 0x0000df00ff017b82 */ /* 0x000fe20000000800 */
[----:B------:R-:W0:Y:S07]  /*0010*/  S2R R0, SR_TID.X ;  /* 0x0000000000007919 */ /* 0x000e2e0000002100 */
[----:B------:R-:W0:Y:S01]  /*0020*/  S2UR UR4, SR_CTAID.X ;  /* 0x00000000000479c3 */ /* 0x000e220000002500 */
[----:B------:R-:W1:Y:S07]  /*0030*/  S2R R3, SR_TID.Y ;  /* 0x0000000000037919 */ /* 0x000e6e0000002200 */
[----:B------:R-:W0:Y:S08]  /*0040*/  LDC R7, c[0x0][0x360] ;  /* 0x0000d800ff077b82 */ /* 0x000e300000000800 */
[----:B------:R-:W2:Y:S08]  /*0050*/  LDC.64 R4, c[0x0][0x390] ;  /* 0x0000e400ff047b82 */ /* 0x000eb00000000a00 */
[----:B------:R-:W1:Y:S08]  /*0060*/  S2UR UR5, SR_CTAID.Y ;  /* 0x00000000000579c3 */ /* 0x000e700000002600 */
[----:B------:R-:W1:Y:S01]  /*0070*/  LDC R2, c[0x0][0x364] ;  /* 0x0000d900ff027b82 */ /* 0x000e620000000800 */
[----:B0-----:R-:W-:-:S02]  /*0080*/  IMAD R7, R7, UR4, R0 ;  /* 0x0000000407077c24 */ /* 0x001fc4000f8e0200 */
[----:B--2---:R-:W-:Y:S02]  /*0090*/  VIADD R0, R4, 0xffffffff ;  /* 0xffffffff04007836 */ /* 0x004fe40000000000 */
[----:B------:R-:W-:-:S03]  /*00a0*/  VIADD R5, R5, 0xffffffff ;  /* 0xffffffff05057836 */ /* 0x000fc60000000000 */
[----:B------:R-:W-:-:S04]  /*00b0*/  ISETP.GE.AND P0, PT, R7, R0, PT ;  /* 0x000000000700720c */ /* 0x000fc80003f06270 */
[----:B------:R-:W-:Y:S01]  /*00c0*/  ISETP.LT.OR P0, PT, R7, 0x1, P0 ;  /* 0x000000010700780c */ /* 0x000fe20000701670 */
[----:B-1----:R-:W-:-:S05]  /*00d0*/  IMAD R0, R2, UR5, R3 ;  /* 0x0000000502007c24 */ /* 0x002fca000f8e0203 */
[----:B------:R-:W-:-:S04]  /*00e0*/  ISETP.EQ.OR P0, PT, R0, RZ, P0 ;  /* 0x000000ff0000720c */ /* 0x000fc80000702670 */
[----:B------:R-:W-:-:S13]  /*00f0*/  ISETP.GE.OR P0, PT, R0, R5, P0 ;  /* 0x000000050000720c */ /* 0x000fda0000706670 */
[----:B------:R-:W-:Y:S05]  /*0100*/  @P0 EXIT ;  /* 0x000000000000094d */ /* 0x000fea0003800000 */
[----:B------:R-:W0:Y:S01]  /*0110*/  LDC.64 R24, c[0x0][0x380] ;  /* 0x0000e000ff187b82 */ /* 0x000e220000000a00 */
[----:B------:R-:W1:Y:S01]  /*0120*/  LDCU.64 UR4, c[0x0][0x358] ;  /* 0x00006b00ff0477ac */ /* 0x000e620008000a00 */
[-C--:B------:R-:W-:Y:S01]  /*0130*/  LOP3.LUT R5, RZ, R4.reuse, RZ, 0x33, !PT ;  /* 0x00000004ff057212 */ /* 0x080fe200078e33ff */
[----:B------:R-:W-:Y:S01]  /*0140*/  IMAD R0, R0, R4, R7 ;  /* 0x0000000400007224 */ /* 0x000fe200078e0207 */
[----:B------:R-:W2:Y:S03]  /*0150*/  LDCU UR6, c[0x0][0x3a0] ;  /* 0x00007400ff0677ac */ /* 0x000ea60008000800 */
[----:B------:R-:W-:Y:S01]  /*0160*/  IMAD.IADD R5, R0, 0x1, R5 ;  /* 0x0000000100057824 */ /* 0x000fe200078e0205 */
[----:B------:R-:W3:Y:S03]  /*0170*/  LDC.64 R2, c[0x0][0x398] ;  /* 0x0000e600ff027b82 */ /* 0x000ee60000000a00 */
[----:B0-----:R-:W-:-:S05]  /*0180*/  IMAD.WIDE R24, R5, 0x4, R24 ;  /* 0x0000000405187825 */ /* 0x001fca00078e0218 */
[----:B-1----:R-:W4:Y:S04]  /*0190*/  LDG.E R18, desc[UR4][R24.64] ;  /* 0x0000000418127981 */ /* 0x002f28000c1e1900 */
[----:B------:R-:W5:Y:S04]  /*01a0*/  LDG.E R8, desc[UR4][R24.64+0x4] ;  /* 0x0000040418087981 */ /* 0x000f68000c1e1900 */
[----:B---3--:R-:W3:Y:S01]  /*01b0*/  LDG.E R15, desc[UR4][R2.64] ;  /* 0x00000004020f7981 */ /* 0x008ee2000c1e1900 */
[----:B------:R-:W-:-:S03]  /*01c0*/  IMAD.WIDE R6, R4, 0x4, R24 ;  /* 0x0000000404067825 */ /* 0x000fc600078e0218 */
[----:B------:R-:W2:Y:S04]  /*01d0*/  LDG.E R10, desc[UR4][R24.64+0x8] ;  /* 0x00000804180a7981 */ /* 0x000ea8000c1e1900 */
[----:B------:R-:W2:Y:S04]  /*01e0*/  LDG.E R9, desc[UR4][R2.64+0x4] ;  /* 0x0000040402097981 */ /* 0x000ea8000c1e1900 */
[----:B------:R-:W2:Y:S04]  /*01f0*/  LDG.E R17, desc[UR4][R2.64+0x8] ;  /* 0x0000080402117981 */ /* 0x000ea8000c1e1900 */
[----:B------:R-:W2:Y:S04]  /*0200*/  LDG.E R13, desc[UR4][R6.64] ;  /* 0x00000004060d7981 */ /* 0x000ea8000c1e1900 */
[----:B------:R-:W2:Y:S01]  /*0210*/  LDG.E R12, desc[UR4][R6.64+0x4] ;  /* 0x00000404060c7981 */ /* 0x000ea2000c1e1900 */
[----:B------:R-:W-:-:S03]  /*0220*/  IMAD.WIDE R4, R4, 0x4, R6 ;  /* 0x0000000404047825 */ /* 0x000fc600078e0206 */
[----:B------:R-:W2:Y:S04]  /*0230*/  LDG.E R16, desc[UR4][R2.64+0xc] ;  /* 0x00000c0402107981 */ /* 0x000ea8000c1e1900 */
[----:B------:R0:W2:Y:S04]  /*0240*/  LDG.E R11, desc[UR4][R6.64+0x8] ;  /* 0x00000804060b7981 */ /* 0x0000a8000c1e1900 */
[----:B------:R-:W2:Y:S04]  /*0250*/  LDG.E R14, desc[UR4][R2.64+0x10] ;  /* 0x00001004020e7981 */ /* 0x000ea8000c1e1900 */
[----:B------:R-:W2:Y:S04]  /*0260*/  LDG.E R20, desc[UR4][R4.64] ;  /* 0x0000000404147981 */ /* 0x000ea8000c1e1900 */
[----:B------:R-:W2:Y:S04]  /*0270*/  LDG.E R22, desc[UR4][R2.64+0x14] ;  /* 0x0000140402167981 */ /* 0x000ea8000c1e1900 */
[----:B------:R-:W2:Y:S04]  /*0280*/  LDG.E R19, desc[UR4][R4.64+0x4] ;  /* 0x0000040404137981 */ /* 0x000ea8000c1e1900 */
[----:B------:R-:W2:Y:S04]  /*0290*/  LDG.E R21, desc[UR4][R2.64+0x18] ;  /* 0x0000180402157981 */ /* 0x000ea8000c1e1900 */
[----:B------:R-:W2:Y:S04]  /*02a0*/  LDG.E R23, desc[UR4][R4.64+0x8] ;  /* 0x0000080404177981 */ /* 0x000ea8000c1e1900 */
[----:B------:R-:W2:Y:S04]  /*02b0*/  LDG.E R25, desc[UR4][R2.64+0x1c] ;  /* 0x00001c0402197981 */ /* 0x000ea8000c1e1900 */
[----:B------:R2:W2:Y:S01]  /*02c0*/  LDG.E R24, desc[UR4][R2.64+0x20] ;  /* 0x0000200402187981 */ /* 0x0004a2000c1e1900 */
[----:B----4-:R-:W-:-:S02]  /*02d0*/  SHF.R.U32.HI R26, RZ, 0x10, R18 ;  /* 0x00000010ff1a7819 */ /* 0x010fc40000011612 */
[----:B------:R-:W-:Y:S02]  /*02e0*/  SHF.R.U32.HI R27, RZ, 0x8, R18 ;  /* 0x00000008ff1b7819 */ /* 0x000fe40000011612 */
[----:B------:R-:W-:Y:S02]  /*02f0*/  LOP3.LUT R28, R18, 0xff, RZ, 0xc0, !PT ;  /* 0x000000ff121c7812 */ /* 0x000fe400078ec0ff */
[----:B0-----:R-:W-:Y:S02]  /*0300*/  LOP3.LUT R6, R26, 0xff, RZ, 0xc0, !PT ;  /* 0x000000ff1a067812 */ /* 0x001fe400078ec0ff */
[----:B-----5:R-:W-:Y:S02]  /*0310*/  SHF.R.U32.HI R7, RZ, 0x10, R8 ;  /* 0x00000010ff077819 */ /* 0x020fe40000011608 */
[----:B------:R-:W-:Y:S01]  /*0320*/  LOP3.LUT R26, R8, 0xff, RZ, 0xc0, !PT ;  /* 0x000000ff081a7812 */ /* 0x000fe200078ec0ff */
[----:B---3--:R-:W-:Y:S01]  /*0330*/  IMAD R28, R15, R28, RZ ;  /* 0x0000001c0f1c7224 */ /* 0x008fe200078e02ff */
[----:B------:R-:W-:-:S02]  /*0340*/  LOP3.LUT R18, R27, 0xff, RZ, 0xc0, !PT ;  /* 0x000000ff1b127812 */ /* 0x000fc400078ec0ff */
[----:B------:R-:W-:Y:S01]  /*0350*/  SHF.R.U32.HI R8, RZ, 0x8, R8 ;  /* 0x00000008ff087819 */ /* 0x000fe20000011608 */
[----:B------:R-:W-:Y:S01]  /*0360*/  IMAD R6, R15, R6, RZ ;  /* 0x000000060f067224 */ /* 0x000fe200078e02ff */
[----:B------:R-:W-:Y:S02]  /*0370*/  LOP3.LUT R7, R7, 0xff, RZ, 0xc0, !PT ;  /* 0x000000ff07077812 */ /* 0x000fe400078ec0ff */
[--C-:B--2---:R-:W-:Y:S02]  /*0380*/  SHF.R.U32.HI R3, RZ, 0x10, R10.reuse ;  /* 0x00000010ff037819 */ /* 0x104fe4000001160a */
[----:B------:R-:W-:Y:S01]  /*0390*/  SHF.R.U32.HI R5, RZ, 0x8, R10 ;  /* 0x00000008ff057819 */ /* 0x000fe2000001160a */
[----:B------:R-:W-:Y:S01]  /*03a0*/  IMAD R4, R15, R18, RZ ;  /* 0x000000120f047224 */ /* 0x000fe200078e02ff */
[----:B------:R-:W-:Y:S01]  /*03b0*/  LOP3.LUT R8, R8, 0xff, RZ, 0xc0, !PT ;  /* 0x000000ff08087812 */ /* 0x000fe200078ec0ff */
[C---:B------:R-:W-:Y:S01]  /*03c0*/  IMAD R2, R9.reuse, R26, R28 ;  /* 0x0000001a09027224 */ /* 0x040fe200078e021c */
[----:B------:R-:W-:Y:S01]  /*03d0*/  LOP3.LUT R10, R10, 0xff, RZ, 0xc0, !PT ;  /* 0x000000ff0a0a7812 */ /* 0x000fe200078ec0ff */
[----:B------:R-:W-:Y:S01]  /*03e0*/  IMAD R6, R9, R7, R6 ;  /* 0x0000000709067224 */ /* 0x000fe200078e0206 */
[----:B------:R-:W-:Y:S01]  /*03f0*/  LOP3.LUT R5, R5, 0xff, RZ, 0xc0, !PT ;  /* 0x000000ff05057812 */ /* 0x000fe200078ec0ff */
[----:B------:R-:W-:Y:S01]  /*0400*/  IMAD R4, R9, R8, R4 ;  /* 0x0000000809047224 */ /* 0x000fe200078e0204 */
[----:B------:R-:W-:Y:S01]  /*0410*/  LOP3.LUT R3, R3, 0xff, RZ, 0xc0, !PT ;  /* 0x000000ff03037812 */ /* 0x000fe200078ec0ff */
[C---:B------:R-:W-:Y:S01]  /*0420*/  IMAD R7, R17.reuse, R10, R2 ;  /* 0x0000000a11077224 */ /* 0x040fe200078e0202 */
[----:B------:R-:W-:Y:S01]  /*0430*/  SHF.R.U32.HI R2, RZ, 0x10, R13 ;  /* 0x00000010ff027819 */ /* 0x000fe2000001160d */
[C---:B------:R-:W-:Y:S01]  /*0440*/  IMAD R5, R17.reuse, R5, R4 ;  /* 0x0000000511057224 */ /* 0x040fe200078e0204 */
[----:B------:R-:W-:Y:S01]  /*0450*/  SHF.R.U32.HI R4, RZ, 0x10, R12 ;  /* 0x00000010ff047819 */ /* 0x000fe2000001160c */
[----:B------:R-:W-:Y:S01]  /*0460*/  IMAD R3, R17, R3, R6 ;  /* 0x0000000311037224 */ /* 0x000fe200078e0206 */
[----:B------:R-:W-:-:S02]  /*0470*/  LOP3.LUT R2, R2, 0xff, RZ, 0xc0, !PT ;  /* 0x000000ff02027812 */ /* 0x000fc400078ec0ff */
[----:B------:R-:W-:Y:S02]  /*0480*/  LOP3.LUT R8, R13, 0xff, RZ, 0xc0, !PT ;  /* 0x000000ff0d087812 */ /* 0x000fe400078ec0ff */
[----:B------:R-:W-:Y:S01]  /*0490*/  SHF.R.U32.HI R13, RZ, 0x8, R13 ;  /* 0x00000008ff0d7819 */ /* 0x000fe2000001160d */
[----:B------:R-:W-:Y:S01]  /*04a0*/  IMAD R3, R16, R2, R3 ;  /* 0x0000000210037224 */ /* 0x000fe200078e0203 */
[----:B------:R-:W-:Y:S02]  /*04b0*/  LOP3.LUT R4, R4, 0xff, RZ, 0xc0, !PT ;  /* 0x000000ff04047812 */ /* 0x000fe400078ec0ff */
[----:B------:R-:W-:Y:S02]  /*04c0*/  LOP3.LUT R13, R13, 0xff, RZ, 0xc0, !PT ;  /* 0x000000ff0d0d7812 */ /* 0x000fe400078ec0ff */
[----:B------:R-:W-:Y:S02]  /*04d0*/  SHF.R.U32.HI R6, RZ, 0x8, R12 ;  /* 0x00000008ff067819 */ /* 0x000fe4000001160c */
[----:B------:R-:W-:Y:S01]  /*04e0*/  SHF.R.U32.HI R2, RZ, 0x10, R11 ;  /* 0x00000010ff027819 */ /* 0x000fe2000001160b */
[----:B------:R-:W-:Y:S01]  /*04f0*/  IMAD R3, R14, R4, R3 ;  /* 0x000000040e037224 */ /* 0x000fe200078e0203 */
[----:B------:R-:W-:Y:S01]  /*0500*/  LOP3.LUT R6, R6, 0xff, RZ, 0xc0, !PT ;  /* 0x000000ff06067812 */ /* 0x000fe200078ec0ff */
[----:B------:R-:W-:Y:S01]  /*0510*/  IMAD R7, R16, R8, R7 ;  /* 0x0000000810077224 */ /* 0x000fe200078e0207 */
[----:B------:R-:W-:Y:S01]  /*0520*/  LOP3.LUT R2, R2, 0xff, RZ, 0xc0, !PT ;  /* 0x000000ff02027812 */ /* 0x000fe200078ec0ff */
[----:B------:R-:W-:Y:S01]  /*0530*/  IMAD R5, R16, R13, R5 ;  /* 0x0000000d10057224 */ /* 0x000fe200078e0205 */
[----:B------:R-:W-:-:S02]  /*0540*/  SHF.R.U32.HI R4, RZ, 0x10, R20 ;  /* 0x00000010ff047819 */ /* 0x000fc40000011614 */
[----:B------:R-:W-:Y:S02]  /*0550*/  LOP3.LUT R12, R12, 0xff, RZ, 0xc0, !PT ;  /* 0x000000ff0c0c7812 */ /* 0x000fe400078ec0ff */
[----:B------:R-:W-:Y:S02]  /*0560*/  LOP3.LUT R8, R11, 0xff, RZ, 0xc0, !PT ;  /* 0x000000ff0b087812 */ /* 0x000fe400078ec0ff */
[----:B------:R-:W-:Y:S01]  /*0570*/  SHF.R.U32.HI R11, RZ, 0x8, R11 ;  /* 0x00000008ff0b7819 */ /* 0x000fe2000001160b */
[----:B------:R-:W-:Y:S01]  /*0580*/  IMAD R5, R14, R6, R5 ;  /* 0x000000060e057224 */ /* 0x000fe200078e0205 */
[----:B------:R-:W-:Y:S01]  /*0590*/  LOP3.LUT R4, R4, 0xff, RZ, 0xc0, !PT ;  /* 0x000000ff04047812 */ /* 0x000fe200078ec0ff */
[----:B------:R-:W-:Y:S01]  /*05a0*/  IMAD R2, R22, R2, R3 ;  /* 0x0000000216027224 */ /* 0x000fe200078e0203 */
[----:B------:R-:W-:Y:S01]  /*05b0*/  LOP3.LUT R11, R11, 0xff, RZ, 0xc0, !PT ;  /* 0x000000ff0b0b7812 */ /* 0x000fe200078ec0ff */
[----:B------:R-:W-:Y:S01]  /*05c0*/  IMAD R7, R14, R12, R7 ;  /* 0x0000000c0e077224 */ /* 0x000fe200078e0207 */
[----:B------:R-:W-:Y:S01]  /*05d0*/  SHF.R.U32.HI R6, RZ, 0x8, R20 ;  /* 0x00000008ff067819 */ /* 0x000fe20000011614 */
[----:B------:R-:W-:Y:S01]  /*05e0*/  IMAD R2, R21, R4, R2 ;  /* 0x0000000415027224 */ /* 0x000fe200078e0202 */
[----:B------:R-:W-:Y:S01]  /*05f0*/  SHF.R.U32.HI R3, RZ, 0x10, R19 ;  /* 0x00000010ff037819 */ /* 0x000fe20000011613 */
[----:B------:R-:W-:Y:S01]  /*0600*/  IMAD R8, R22, R8, R7 ;  /* 0x0000000816087224 */ /* 0x000fe200078e0207 */
[----:B------:R-:W-:Y:S01]  /*0610*/  LOP3.LUT R6, R6, 0xff, RZ, 0xc0, !PT ;  /* 0x000000ff06067812 */ /* 0x000fe200078ec0ff */
[----:B------:R-:W-:Y:S01]  /*0620*/  IMAD R22, R22, R11, R5 ;  /* 0x0000000b16167224 */ /* 0x000fe200078e0205 */
[----:B------:R-:W-:-:S02]  /*0630*/  SHF.R.U32.HI R4, RZ, 0x8, R19 ;  /* 0x00000008ff047819 */ /* 0x000fc40000011613 */
[----:B------:R-:W-:Y:S01]  /*0640*/  LOP3.LUT R3, R3, 0xff, RZ, 0xc0, !PT ;  /* 0x000000ff03037812 */ /* 0x000fe200078ec0ff */
[----:B------:R-:W-:Y:S01]  /*0650*/  IMAD R6, R21, R6, R22 ;  /* 0x0000000615067224 */ /* 0x000fe200078e0216 */
[--C-:B------:R-:W-:Y:S02]  /*0660*/  SHF.R.U32.HI R5, RZ, 0x10, R23.reuse ;  /* 0x00000010ff057819 */ /* 0x100fe40000011617 */
[----:B------:R-:W-:Y:S02]  /*0670*/  SHF.R.U32.HI R7, RZ, 0x8, R23 ;  /* 0x00000008ff077819 */ /* 0x000fe40000011617 */
[----:B------:R-:W-:Y:S01]  /*0680*/  LOP3.LUT R4, R4, 0xff, RZ, 0xc0, !PT ;  /* 0x000000ff04047812 */ /* 0x000fe200078ec0ff */
[----:B------:R-:W-:Y:S01]  /*0690*/  IMAD R3, R25, R3, R2 ;  /* 0x0000000319037224 */ /* 0x000fe200078e0202 */
[----:B------:R-:W-:Y:S02]  /*06a0*/  LOP3.LUT R20, R20, 0xff, RZ, 0xc0, !PT ;  /* 0x000000ff14147812 */ /* 0x000fe400078ec0ff */
[----:B------:R-:W-:Y:S01]  /*06b0*/  LOP3.LUT R2, R5, 0xff, RZ, 0xc0, !PT ;  /* 0x000000ff05027812 */ /* 0x000fe200078ec0ff */
[----:B------:R-:W-:Y:S01]  /*06c0*/  IMAD R5, R25, R4, R6 ;  /* 0x0000000419057224 */ /* 0x000fe200078e0206 */
[----:B------:R-:W-:Y:S01]  /*06d0*/  LOP3.LUT R7, R7, 0xff, RZ, 0xc0, !PT ;  /* 0x000000ff07077812 */ /* 0x000fe200078ec0ff */
[----:B------:R-:W-:Y:S01]  /*06e0*/  IMAD R8, R21, R20, R8 ;  /* 0x0000001415087224 */ /* 0x000fe200078e0208 */
[----:B------:R-:W-:Y:S01]  /*06f0*/  LOP3.LUT R19, R19, 0xff, RZ, 0xc0, !PT ;  /* 0x000000ff13137812 */ /* 0x000fe200078ec0ff */
[C---:B------:R-:W-:Y:S01]  /*0700*/  IMAD R4, R24.reuse, R2, R3 ;  /* 0x0000000218047224 */ /* 0x040fe200078e0203 */
[----:B------:R-:W-:Y:S01]  /*0710*/  LOP3.LUT R23, R23, 0xff, RZ, 0xc0, !PT ;  /* 0x000000ff17177812 */ /* 0x000fe200078ec0ff */
[----:B------:R-:W-:Y:S01]  /*0720*/  IMAD R5, R24, R7, R5 ;  /* 0x0000000718057224 */ /* 0x000fe200078e0205 */
[----:B------:R-:W0:Y:S01]  /*0730*/  LDC.64 R2, c[0x0][0x388] ;  /* 0x0000e200ff027b82 */ /* 0x000e220000000a00 */
[----:B------:R-:W-:-:S02]  /*0740*/  IMAD R19, R25, R19, R8 ;  /* 0x0000001319137224 */ /* 0x000fc400078e0208 */
[----:B------:R-:W-:Y:S02]  /*0750*/  IMAD R7, R4, UR6, RZ ;  /* 0x0000000604077c24 */ /* 0x000fe4000f8e02ff */
[C---:B------:R-:W-:Y:S02]  /*0760*/  IMAD R6, R5.reuse, UR6, RZ ;  /* 0x0000000605067c24 */ /* 0x040fe4000f8e02ff */
[----:B------:R-:W-:Y:S02]  /*0770*/  IMAD R19, R24, R23, R19 ;  /* 0x0000001718137224 */ /* 0x000fe400078e0213 */
[----:B------:R-:W-:Y:S02]  /*0780*/  IMAD R7, R4, R7, RZ ;  /* 0x0000000704077224 */ /* 0x000fe400078e02ff */
[----:B------:R-:W-:Y:S02]  /*0790*/  IMAD R6, R5, R6, RZ ;  /* 0x0000000605067224 */ /* 0x000fe400078e02ff */
[----:B------:R-:W-:Y:S01]  /*07a0*/  IMAD R8, R19, UR6, RZ ;  /* 0x0000000613087c24 */ /* 0x000fe2000f8e02ff */
[----:B------:R-:W-:-:S02]  /*07b0*/  SHF.R.S32.HI R7, RZ, 0xa, R7 ;  /* 0x0000000aff077819 */ /* 0x000fc40000011407 */
[----:B------:R-:W-:Y:S01]  /*07c0*/  SHF.R.S32.HI R6, RZ, 0xa, R6 ;  /* 0x0000000aff067819 */ /* 0x000fe20000011406 */
[----:B------:R-:W-:Y:S01]  /*07d0*/  IMAD R8, R19, R8, RZ ;  /* 0x0000000813087224 */ /* 0x000fe200078e02ff */
[----:B------:R-:W-:Y:S02]  /*07e0*/  VIMNMX R7, PT, PT, R7, 0xff, PT ;  /* 0x000000ff07077848 */ /* 0x000fe40003fe0100 */
[----:B------:R-:W-:Y:S02]  /*07f0*/  VIMNMX R6, PT, PT, R6, 0xff, PT ;  /* 0x000000ff06067848 */ /* 0x000fe40003fe0100 */
[----:B------:R-:W-:Y:S01]  /*0800*/  SHF.R.S32.HI R8, RZ, 0xa, R8 ;  /* 0x0000000aff087819 */ /* 0x000fe20000011408 */
[----:B------:R-:W-:Y:S02]  /*0810*/  IMAD.U32 R7, R7, 0x10000, RZ ;  /* 0x0001000007077824 */ /* 0x000fe400078e00ff */
[----:B------:R-:W-:Y:S01]  /*0820*/  IMAD.SHL.U32 R6, R6, 0x100, RZ ;  /* 0x0000010006067824 */ /* 0x000fe200078e00ff */
[----:B------:R-:W-:Y:S01]  /*0830*/  VIMNMX R8, PT, PT, R8, 0xff, PT ;  /* 0x000000ff08087848 */ /* 0x000fe20003fe0100 */
[----:B0-----:R-:W-:-:S03]  /*0840*/  IMAD.WIDE R2, R0, 0x4, R2 ;  /* 0x0000000400027825 */ /* 0x001fc600078e0202 */
[----:B------:R-:W-:-:S05]  /*0850*/  LOP3.LUT R7, R8, R6, R7, 0xfe, !PT ;  /* 0x0000000608077212 */ /* 0x000fca00078efe07 */
[----:B------:R-:W-:Y:S01]  /*0860*/  STG.E desc[UR4][R2.64], R7 ;  /* 0x0000000702007986 */ /* 0x000fe2000c101904 */
[----:B------:R-:W-:Y:S05]  /*0870*/  EXIT ;  /* 0x000000000000794d */ /* 0x000fea0003800000 */
.L_x_0:
[----:B------:R-:W-:-:S00]  /*0880*/  BRA `(.L_x_0) ;  /* 0xfffffffc00fc7947 */ /* 0x000fc0000383ffff */
[----:B------:R-:W-:-:S00]  /*0890*/  NOP ;  /* 0x0000000000007918 */ /* 0x000fc00000000000 */
        /* <DEDUP_REMOVED lines=14> */
.L_x_1:


//--------------------- .nv.shared.reserved.0     --------------------------
	.section	.nv.shared.reserved.0,"aw",@nobits
	.weak		__nv_reservedSMEM_offset_0_alias
	.size		__nv_reservedSMEM_offset_0_alias, 0, 64
	.other		__nv_reservedSMEM_offset_0_alias,@"STO_CUDA_RESERVED_SHARED STV_DEFAULT"
__nv_reservedSMEM_offset_0_alias:
	.zero		0
	.zero		64


//--------------------- .nv.constant0.laplacian_filter --------------------------
	.section	.nv.constant0.laplacian_filter,"a",@progbits
	.sectionflags	@""
	.align	4
.nv.constant0.laplacian_filter:
	.zero		932


//--------------------- SYMBOLS --------------------------

	.type		.nv.reservedSmem.offset0,@object
	.size		.nv.reservedSmem.offset0,0x4
